	.headerflags	@"EF_CUDA_TEXMODE_UNIFIED EF_CUDA_64BIT_ADDRESS EF_CUDA_SM86 EF_CUDA_VIRTUAL_SM(EF_CUDA_SM86)"
	.elftype	@"ET_EXEC"


//--------------------- .nv.info                  --------------------------
	.section	.nv.info,"",@"SHT_CUDA_INFO"
	.align	4


	//----- nvinfo : EIATTR_REGCOUNT
	.align		4
        /*0000*/ 	.byte	0x04, 0x2f
        /*0002*/ 	.short	(.L_1 - .L_0)
	.align		4
.L_0:
        /*0004*/ 	.word	index@(triton_per_fused__to_copy_mean_pow_13)
        /*0008*/ 	.word	0x0000000f


	//----- nvinfo : EIATTR_MIN_STACK_SIZE
	.align		4
.L_1:
        /*000c*/ 	.byte	0x04, 0x12
        /*000e*/ 	.short	(.L_3 - .L_2)
	.align		4
.L_2:
        /*0010*/ 	.word	index@(triton_per_fused__to_copy_mean_pow_13)
        /*0014*/ 	.word	0x00000000


	//----- nvinfo : EIATTR_FRAME_SIZE
	.align		4
.L_3:
        /*0018*/ 	.byte	0x04, 0x11
        /*001a*/ 	.short	(.L_5 - .L_4)
	.align		4
.L_4:
        /*001c*/ 	.word	index@(triton_per_fused__to_copy_mean_pow_13)
        /*0020*/ 	.word	0x00000000


	//----- nvinfo : EIATTR_MIN_STACK_SIZE
	.align		4
.L_5:
        /*0024*/ 	.byte	0x04, 0x12
        /*0026*/ 	.short	(.L_7 - .L_6)
	.align		4
.L_6:
        /*0028*/ 	.word	index@(triton_per_fused__to_copy_mean_pow_13)
        /*002c*/ 	.word	0x00000000
.L_7:


//--------------------- .nv.info.triton_per_fused__to_copy_mean_pow_13 --------------------------
	.section	.nv.info.triton_per_fused__to_copy_mean_pow_13,"",@"SHT_CUDA_INFO"
	.sectionflags	@""
	.align	4


	//----- nvinfo : EIATTR_CUDA_API_VERSION
	.align		4
        /*0000*/ 	.byte	0x04, 0x37
        /*0002*/ 	.short	(.L_9 - .L_8)
.L_8:
        /*0004*/ 	.word	0x0000007c


	//----- nvinfo : EIATTR_SW2861232_WAR
	.align		4
.L_9:
        /*0008*/ 	.byte	0x01, 0x35
	.zero		2


	//----- nvinfo : EIATTR_PARAM_CBANK
	.align		4
        /*000c*/ 	.byte	0x04, 0x0a
        /*000e*/ 	.short	(.L_11 - .L_10)
	.align		4
.L_10:
        /*0010*/ 	.word	index@(.nv.constant0.triton_per_fused__to_copy_mean_pow_13)
        /*0014*/ 	.short	0x0160
        /*0016*/ 	.short	0x0020


	//----- nvinfo : EIATTR_CBANK_PARAM_SIZE
	.align		4
.L_11:
        /*0018*/ 	.byte	0x03, 0x19
        /*001a*/ 	.short	0x0020


	//----- nvinfo : EIATTR_KPARAM_INFO
	.align		4
        /*001c*/ 	.byte	0x04, 0x17
        /*001e*/ 	.short	(.L_13 - .L_12)
.L_12:
        /*0020*/ 	.word	0x00000000
        /*0024*/ 	.short	0x0004
        /*0026*/ 	.short	0x0018
        /*0028*/ 	.byte	0x00, 0xf4, 0x21, 0x00


	//----- nvinfo : EIATTR_KPARAM_INFO
	.align		4
.L_13:
        /*002c*/ 	.byte	0x04, 0x17
        /*002e*/ 	.short	(.L_15 - .L_14)
.L_14:
        /*0030*/ 	.word	0x00000000
        /*0034*/ 	.short	0x0003
        /*0036*/ 	.short	0x0014
        /*0038*/ 	.byte	0x00, 0xf0, 0x11, 0x00


	//----- nvinfo : EIATTR_KPARAM_INFO
	.align		4
.L_15:
        /*003c*/ 	.byte	0x04, 0x17
        /*003e*/ 	.short	(.L_17 - .L_16)
.L_16:
        /*0040*/ 	.word	0x00000000
        /*0044*/ 	.short	0x0002
        /*0046*/ 	.short	0x0010
        /*0048*/ 	.byte	0x00, 0xf0, 0x11, 0x00


	//----- nvinfo : EIATTR_KPARAM_INFO
	.align		4
.L_17:
        /*004c*/ 	.byte	0x04, 0x17
        /*004e*/ 	.short	(.L_19 - .L_18)
.L_18:
        /*0050*/ 	.word	0x00000000
        /*0054*/ 	.short	0x0001
        /*0056*/ 	.short	0x0008
        /*0058*/ 	.byte	0x00, 0xf4, 0x21, 0x00


	//----- nvinfo : EIATTR_KPARAM_INFO
	.align		4
.L_19:
        /*005c*/ 	.byte	0x04, 0x17
        /*005e*/ 	.short	(.L_21 - .L_20)
.L_20:
        /*0060*/ 	.word	0x00000000
        /*0064*/ 	.short	0x0000
        /*0066*/ 	.short	0x0000
        /*0068*/ 	.byte	0x00, 0xf4, 0x21, 0x00


	//----- nvinfo : EIATTR_MAXREG_COUNT
	.align		4
.L_21:
        /*006c*/ 	.byte	0x03, 0x1b
        /*006e*/ 	.short	0x00ff


	//----- nvinfo : EIATTR_COOP_GROUP_MASK_REGIDS
	.align		4
        /*0070*/ 	.byte	0x04, 0x29
        /*0072*/ 	.short	(.L_23 - .L_22)


	//   ....[0]....
.L_22:
        /*0074*/ 	.word	0xffffffff


	//   ....[1]....
        /*0078*/ 	.word	0xffffffff


	//   ....[2]....
        /*007c*/ 	.word	0xffffffff


	//----- nvinfo : EIATTR_COOP_GROUP_INSTR_OFFSETS
	.align		4
.L_23:
        /*0080*/ 	.byte	0x04, 0x28
        /*0082*/ 	.short	(.L_25 - .L_24)


	//   ....[0]....
.L_24:
        /*0084*/ 	.word	0x000002e0


	//   ....[1]....
        /*0088*/ 	.word	0x00000310


	//   ....[2]....
        /*008c*/ 	.word	0x00000330


	//----- nvinfo : EIATTR_EXIT_INSTR_OFFSETS
	.align		4
.L_25:
        /*0090*/ 	.byte	0x04, 0x1c
        /*0092*/ 	.short	(.L_27 - .L_26)


	//   ....[0]....
.L_26:
        /*0094*/ 	.word	0x00000370


	//   ....[1]....
        /*0098*/ 	.word	0x000003d0


	//----- nvinfo : EIATTR_REQNTID
	.align		4
.L_27:
        /*009c*/ 	.byte	0x04, 0x10
        /*009e*/ 	.short	(.L_29 - .L_28)
.L_28:
        /*00a0*/ 	.word	0x00000100
        /*00a4*/ 	.word	0x00000001
        /*00a8*/ 	.word	0x00000001
.L_29:


//--------------------- .nv.callgraph             --------------------------
	.section	.nv.callgraph,"",@"SHT_CUDA_CALLGRAPH"
	.align	4
	.sectionentsize	8
	.align		4
        /*0000*/ 	.word	0x00000000
	.align		4
        /*0004*/ 	.word	0xffffffff
	.align		4
        /*0008*/ 	.word	0x00000000
	.align		4
        /*000c*/ 	.word	0xfffffffe
	.align		4
        /*0010*/ 	.word	0x00000000
	.align		4
        /*0014*/ 	.word	0xfffffffd
	.align		4
        /*0018*/ 	.word	0x00000000
	.align		4
        /*001c*/ 	.word	0xfffffffc


//--------------------- .nv.rel.action            --------------------------
	.section	.nv.rel.action,"",@"SHT_CUDA_RELOCINFO"
	.align	8
	.sectionentsize	8
        /*0000*/ 	.byte	0x73, 0x00, 0x00, 0x00, 0x00, 0x00, 0x00, 0x00, 0x00, 0x00, 0x00, 0x11, 0x25, 0x00, 0x05, 0x36


//--------------------- .nv.constant0.triton_per_fused__to_copy_mean_pow_13 --------------------------
	.section	.nv.constant0.triton_per_fused__to_copy_mean_pow_13,"a",@progbits
	.sectionflags	@""
	.align	4
.nv.constant0.triton_per_fused__to_copy_mean_pow_13:
	.zero		384


//--------------------- .text.triton_per_fused__to_copy_mean_pow_13 --------------------------
	.section	.text.triton_per_fused__to_copy_mean_pow_13,"ax",@progbits
	.sectionflags	@"SHF_BARRIERS=1"
	.sectioninfo	@"SHI_REGISTERS=15"
	.align	128
        .global         triton_per_fused__to_copy_mean_pow_13
        .type           triton_per_fused__to_copy_mean_pow_13,@function
        .size           triton_per_fused__to_copy_mean_pow_13,(.L_x_1 - triton_per_fused__to_copy_mean_pow_13)
        .other          triton_per_fused__to_copy_mean_pow_13,@"STO_CUDA_ENTRY STV_DEFAULT"
triton_per_fused__to_copy_mean_pow_13:
.text.triton_per_fused__to_copy_mean_pow_13:
[----:B------:R-:W-:Y:S02]  /*0000*/  IMAD.MOV.U32 R1, RZ, RZ, c[0x0][0x28] ;  /* 0x00000a00ff017624 */ /* 0x000fe400078e00ff */
[----:B------:R-:W0:Y:S01]  /*0010*/  S2R R0, SR_TID.X ;  /* 0x0000000000007919 */ /* 0x000e220000002100 */
[----:B------:R-:W-:Y:S01]  /*0020*/  MOV R9, 0x2 ;  /* 0x0000000200097802 */ /* 0x000fe20000000f00 */
[----:B------:R-:W-:Y:S02]  /*0030*/  ULDC.64 UR4, c[0x0][0x118] ;  /* 0x0000460000047ab9 */ /* 0x000fe40000000a00 */
[----:B------:R-:W1:Y:S01]  /*0040*/  S2R R3, SR_CTAID.X ;  /* 0x0000000000037919 */ /* 0x000e620000002500 */
[----:B0-----:R-:W-:Y:S01]  /*0050*/  SHF.R.U32.HI R2, RZ, 0x3, R0 ;  /* 0x00000003ff027819 */ /* 0x001fe20000011600 */
[----:B-1----:R-:W-:-:S03]  /*0060*/  IMAD.SHL.U32 R3, R3, 0x20, RZ ;  /* 0x0000002003037824 */ /* 0x002fc600078e00ff */
[----:B------:R-:W-:-:S04]  /*0070*/  SGXT.U32 R2, R2, 0x5 ;  /* 0x000000050202781a */ /* 0x000fc80000000000 */
[----:B------:R-:W-:-:S04]  /*0080*/  LOP3.LUT R4, R2, R3, RZ, 0xfc, !PT ;  /* 0x0000000302047212 */ /* 0x000fc800078efcff */
[C---:B------:R-:W-:Y:S01]  /*0090*/  ISETP.GE.AND P0, PT, R4.reuse, 0x1800, PT ;  /* 0x000018000400780c */ /* 0x040fe20003f06270 */
[----:B------:R-:W-:-:S05]  /*00a0*/  IMAD.HI R5, R4, 0x2aaaaaab, RZ ;  /* 0x2aaaaaab04057827 */ /* 0x000fca00078e02ff */
[----:B------:R-:W-:-:S04]  /*00b0*/  SHF.R.S32.HI R6, RZ, 0x1, R5 ;  /* 0x00000001ff067819 */ /* 0x000fc80000011405 */
[----:B------:R-:W-:Y:S02]  /*00c0*/  LEA.HI R7, R5, R6, RZ, 0x1 ;  /* 0x0000000605077211 */ /* 0x000fe400078f08ff */
[----:B------:R-:W-:-:S03]  /*00d0*/  SHF.L.U32 R5, R0, 0x3, RZ ;  /* 0x0000000300057819 */ /* 0x000fc600000006ff */
[----:B------:R-:W-:Y:S01]  /*00e0*/  IMAD R6, R7, -0xc, R4 ;  /* 0xfffffff407067824 */ /* 0x000fe200078e0204 */
[----:B------:R-:W-:-:S05]  /*00f0*/  LOP3.LUT R5, R5, 0x38, RZ, 0xc0, !PT ;  /* 0x0000003805057812 */ /* 0x000fca00078ec0ff */
[----:B------:R-:W-:Y:S02]  /*0100*/  IMAD R6, R6, 0x40, R5 ;  /* 0x0000004006067824 */ /* 0x000fe400078e0205 */
[----:B------:R-:W-:Y:S02]  /*0110*/  CS2R R4, SRZ ;  /* 0x0000000000047805 */ /* 0x000fe4000001ff00 */
[----:B------:R-:W-:-:S05]  /*0120*/  IMAD R6, R7, 0x900, R6 ;  /* 0x0000090007067824 */ /* 0x000fca00078e0206 */
[----:B------:R-:W-:Y:S02]  /*0130*/  IADD3 R8, R6, 0x300, RZ ;  /* 0x0000030006087810 */ /* 0x000fe40007ffe0ff */
[----:B------:R-:W-:-:S03]  /*0140*/  CS2R R6, SRZ ;  /* 0x0000000000067805 */ /* 0x000fc6000001ff00 */
[----:B------:R-:W-:-:S05]  /*0150*/  IMAD.WIDE R8, R8, R9, c[0x0][0x160] ;  /* 0x0000580008087625 */ /* 0x000fca00078e0209 */
[----:B------:R-:W2:Y:S01]  /*0160*/  @!P0 LDG.E.128 R4, [R8.64] ;  /* 0x0000000408048981 */ /* 0x000ea2000c1e1d00 */
[----:B------:R-:W-:Y:S02]  /*0170*/  LOP3.LUT R3, R3, 0x1f, R0, 0xf8, !PT ;  /* 0x0000001f03037812 */ /* 0x000fe400078ef800 */
[----:B--2---:R-:W-:-:S05]  /*0180*/  PRMT R10, R4, 0x7632, R10 ;  /* 0x00007632040a7816 */ /* 0x004fca000000000a */
[----:B------:R-:W-:Y:S01]  /*0190*/  IMAD.U32 R11, R10, 0x10000, RZ ;  /* 0x000100000a0b7824 */ /* 0x000fe200078e00ff */
[----:B------:R-:W-:Y:S02]  /*01a0*/  SHF.L.U32 R10, R4, 0x10, RZ ;  /* 0x00000010040a7819 */ /* 0x000fe400000006ff */
[----:B------:R-:W-:Y:S01]  /*01b0*/  PRMT R4, R5, 0x7632, R4 ;  /* 0x0000763205047816 */ /* 0x000fe20000000004 */
[----:B------:R-:W-:Y:S01]  /*01c0*/  FMUL R11, R11, R11 ;  /* 0x0000000b0b0b7220 */ /* 0x000fe20000400000 */
[----:B------:R-:W-:-:S03]  /*01d0*/  IMAD.U32 R5, R5, 0x10000, RZ ;  /* 0x0001000005057824 */ /* 0x000fc600078e00ff */
[----:B------:R-:W-:Y:S01]  /*01e0*/  FFMA R12, R10, R10, R11 ;  /* 0x0000000a0a0c7223 */ /* 0x000fe2000000000b */
[----:B------:R-:W-:Y:S02]  /*01f0*/  SHF.L.U32 R10, R4, 0x10, RZ ;  /* 0x00000010040a7819 */ /* 0x000fe400000006ff */
[C---:B------:R-:W-:Y:S01]  /*0200*/  PRMT R4, R6.reuse, 0x7632, R4 ;  /* 0x0000763206047816 */ /* 0x040fe20000000004 */
[----:B------:R-:W-:Y:S01]  /*0210*/  FFMA R5, R5, R5, R12 ;  /* 0x0000000505057223 */ /* 0x000fe2000000000c */
[----:B------:R-:W-:-:S03]  /*0220*/  IMAD.U32 R6, R6, 0x10000, RZ ;  /* 0x0001000006067824 */ /* 0x000fc600078e00ff */
[----:B------:R-:W-:Y:S01]  /*0230*/  FFMA R9, R10, R10, R5 ;  /* 0x0000000a0a097223 */ /* 0x000fe20000000005 */
[----:B------:R-:W-:Y:S02]  /*0240*/  SHF.L.U32 R5, R4, 0x10, RZ ;  /* 0x0000001004057819 */ /* 0x000fe400000006ff */
[C---:B------:R-:W-:Y:S01]  /*0250*/  PRMT R4, R7.reuse, 0x7632, R4 ;  /* 0x0000763207047816 */ /* 0x040fe20000000004 */
[----:B------:R-:W-:Y:S01]  /*0260*/  FFMA R6, R6, R6, R9 ;  /* 0x0000000606067223 */ /* 0x000fe20000000009 */
[----:B------:R-:W-:Y:S02]  /*0270*/  IMAD.U32 R7, R7, 0x10000, RZ ;  /* 0x0001000007077824 */ /* 0x000fe400078e00ff */
[----:B------:R-:W-:Y:S01]  /*0280*/  SHF.L.U32 R4, R4, 0x10, RZ ;  /* 0x0000001004047819 */ /* 0x000fe200000006ff */
[----:B------:R-:W-:-:S04]  /*0290*/  FFMA R6, R5, R5, R6 ;  /* 0x0000000505067223 */ /* 0x000fc80000000006 */
[----:B------:R-:W-:-:S04]  /*02a0*/  FFMA R7, R7, R7, R6 ;  /* 0x0000000707077223 */ /* 0x000fc80000000006 */
[----:B------:R-:W-:-:S05]  /*02b0*/  FFMA R7, R4, R4, R7 ;  /* 0x0000000404077223 */ /* 0x000fca0000000007 */
[----:B------:R-:W-:Y:S02]  /*02c0*/  FSEL R7, R7, RZ, !P0 ;  /* 0x000000ff07077208 */ /* 0x000fe40004000000 */
[----:B------:R-:W-:-:S03]  /*02d0*/  LOP3.LUT P0, RZ, R0, 0xe0, RZ, 0xc0, !PT ;  /* 0x000000e000ff7812 */ /* 0x000fc6000780c0ff */
[----:B------:R-:W0:Y:S01]  /*02e0*/  SHFL.BFLY PT, R4, R7, 0x4, 0x1f ;  /* 0x0c801f0007047f89 */ /* 0x000e2200000e0000 */
[----:B------:R-:W-:Y:S01]  /*02f0*/  ISETP.LT.AND P0, PT, R3, 0x1800, !P0 ;  /* 0x000018000300780c */ /* 0x000fe20004701270 */
[----:B0-----:R-:W-:-:S05]  /*0300*/  FADD R4, R7, R4 ;  /* 0x0000000407047221 */ /* 0x001fca0000000000 */
[----:B------:R-:W0:Y:S02]  /*0310*/  SHFL.BFLY PT, R5, R4, 0x2, 0x1f ;  /* 0x0c401f0004057f89 */ /* 0x000e2400000e0000 */
[----:B0-----:R-:W-:-:S05]  /*0320*/  FADD R5, R4, R5 ;  /* 0x0000000504057221 */ /* 0x001fca0000000000 */
[----:B------:R-:W0:Y:S02]  /*0330*/  SHFL.BFLY PT, R6, R5, 0x1, 0x1f ;  /* 0x0c201f0005067f89 */ /* 0x000e2400000e0000 */
[----:B0-----:R-:W-:-:S05]  /*0340*/  FADD R9, R5, R6 ;  /* 0x0000000605097221 */ /* 0x001fca0000000000 */
[----:B------:R0:W-:Y:S04]  /*0350*/  STS [R2.X4], R9 ;  /* 0x0000000902007388 */ /* 0x0001e80000004800 */
[----:B------:R-:W-:Y:S06]  /*0360*/  BAR.SYNC.DEFER_BLOCKING 0x0 ;  /* 0x0000000000007b1d */ /* 0x000fec0000010000 */
[----:B------:R-:W-:Y:S05]  /*0370*/  @!P0 EXIT ;  /* 0x000000000000894d */ /* 0x000fea0003800000 */
[----:B0-----:R-:W-:Y:S02]  /*0380*/  LOP3.LUT R0, R0, 0x1f, RZ, 0xc0, !PT ;  /* 0x0000001f00007812 */ /* 0x001fe400078ec0ff */
[----:B------:R-:W-:-:S03]  /*0390*/  MOV R2, 0x4 ;  /* 0x0000000400027802 */ /* 0x000fc60000000f00 */
[----:B------:R-:W0:Y:S02]  /*03a0*/  LDS R5, [R0.X4] ;  /* 0x0000000000057984 */ /* 0x000e240000004800 */
[----:B------:R-:W-:-:S05]  /*03b0*/  IMAD.WIDE R2, R3, R2, c[0x0][0x168] ;  /* 0x00005a0003027625 */ /* 0x000fca00078e0202 */
[----:B0-----:R-:W-:Y:S01]  /*03c0*/  STG.E [R2.64], R5 ;  /* 0x0000000502007986 */ /* 0x001fe2000c101904 */
[----:B------:R-:W-:Y:S05]  /*03d0*/  EXIT ;  /* 0x000000000000794d */ /* 0x000fea0003800000 */
.L_x_0:
[----:B------:R-:W-:-:S00]  /*03e0*/  BRA `(.L_x_0) ;  /* 0xfffffff000007947 */ /* 0x000fc0000383ffff */
[----:B------:R-:W-:-:S00]  /*03f0*/  NOP ;  /* 0x0000000000007918 */ /* 0x000fc00000000000 */
        /* <DEDUP_REMOVED lines=8> */
.L_x_1:


//--------------------- .nv.shared.triton_per_fused__to_copy_mean_pow_13 --------------------------
	.section	.nv.shared.triton_per_fused__to_copy_mean_pow_13,"aw",@nobits
	.sectionflags	@""
	.align	16
